//
// Generated by NVIDIA NVVM Compiler
//
// Compiler Build ID: CL-36424714
// Cuda compilation tools, release 13.0, V13.0.88
// Based on NVVM 20.0.0
//

.version 9.0
.target sm_100
.address_size 64

	// .globl	_Z22softmax_forward_kernelPfS_iii
.extern .shared .align 16 .b8 shared[];

.visible .entry _Z22softmax_forward_kernelPfS_iii(
	.param .u64 .ptr .align 1 _Z22softmax_forward_kernelPfS_iii_param_0,
	.param .u64 .ptr .align 1 _Z22softmax_forward_kernelPfS_iii_param_1,
	.param .u32 _Z22softmax_forward_kernelPfS_iii_param_2,
	.param .u32 _Z22softmax_forward_kernelPfS_iii_param_3,
	.param .u32 _Z22softmax_forward_kernelPfS_iii_param_4
)
{
	.reg .pred 	%p<14>;
	.reg .b32 	%r<47>;
	.reg .b32 	%f<46>;
	.reg .b64 	%rd<30>;

	ld.param.u64 	%rd10, [_Z22softmax_forward_kernelPfS_iii_param_0];
	ld.param.u64 	%rd11, [_Z22softmax_forward_kernelPfS_iii_param_1];
	ld.param.u32 	%r17, [_Z22softmax_forward_kernelPfS_iii_param_4];
	cvta.to.global.u64 	%rd1, %rd11;
	mov.u32 	%r18, %ctaid.x;
	mov.u32 	%r1, %tid.x;
	mov.u32 	%r46, %ntid.x;
	mul.lo.s32 	%r19, %r17, %r18;
	cvt.s64.s32 	%rd2, %r19;
	mul.wide.s32 	%rd12, %r19, 4;
	add.s64 	%rd3, %rd1, %rd12;
	setp.ge.s32 	%p1, %r1, %r17;
	mov.f32 	%f45, 0fB727C5AC;
	@%p1 bra 	$L__BB0_6;
	add.s32 	%r20, %r1, %r46;
	max.u32 	%r21, %r17, %r20;
	setp.lt.u32 	%p2, %r20, %r17;
	selp.u32 	%r22, 1, 0, %p2;
	add.s32 	%r23, %r20, %r22;
	sub.s32 	%r24, %r21, %r23;
	div.u32 	%r25, %r24, %r46;
	add.s32 	%r3, %r25, %r22;
	and.b32  	%r26, %r3, 3;
	setp.eq.s32 	%p3, %r26, 3;
	mov.f32 	%f45, 0fB727C5AC;
	mov.u32 	%r43, %r1;
	@%p3 bra 	$L__BB0_4;
	shl.b64 	%rd13, %rd2, 2;
	mul.wide.u32 	%rd14, %r1, 4;
	add.s64 	%rd15, %rd13, %rd14;
	add.s64 	%rd29, %rd1, %rd15;
	mul.wide.u32 	%rd5, %r46, 4;
	add.s32 	%r27, %r3, 1;
	and.b32  	%r28, %r27, 3;
	neg.s32 	%r41, %r28;
	mov.f32 	%f45, 0fB727C5AC;
	mov.u32 	%r43, %r1;
$L__BB0_3:
	.pragma "nounroll";
	ld.global.f32 	%f13, [%rd29];
	max.f32 	%f45, %f45, %f13;
	add.s32 	%r43, %r43, %r46;
	add.s64 	%rd29, %rd29, %rd5;
	add.s32 	%r41, %r41, 1;
	setp.ne.s32 	%p4, %r41, 0;
	@%p4 bra 	$L__BB0_3;
$L__BB0_4:
	setp.lt.u32 	%p5, %r3, 3;
	@%p5 bra 	$L__BB0_6;
$L__BB0_5:
	mul.wide.u32 	%rd16, %r43, 4;
	add.s64 	%rd17, %rd3, %rd16;
	ld.global.f32 	%f14, [%rd17];
	max.f32 	%f15, %f45, %f14;
	add.s32 	%r29, %r43, %r46;
	mul.wide.u32 	%rd18, %r29, 4;
	add.s64 	%rd19, %rd3, %rd18;
	ld.global.f32 	%f16, [%rd19];
	max.f32 	%f17, %f15, %f16;
	add.s32 	%r30, %r29, %r46;
	mul.wide.u32 	%rd20, %r30, 4;
	add.s64 	%rd21, %rd3, %rd20;
	ld.global.f32 	%f18, [%rd21];
	max.f32 	%f19, %f17, %f18;
	add.s32 	%r31, %r30, %r46;
	mul.wide.u32 	%rd22, %r31, 4;
	add.s64 	%rd23, %rd3, %rd22;
	ld.global.f32 	%f20, [%rd23];
	max.f32 	%f45, %f19, %f20;
	add.s32 	%r43, %r31, %r46;
	setp.lt.s32 	%p6, %r43, %r17;
	@%p6 bra 	$L__BB0_5;
$L__BB0_6:
	shl.b32 	%r32, %r1, 2;
	mov.u32 	%r33, shared;
	add.s32 	%r12, %r33, %r32;
	st.shared.f32 	[%r12], %f45;
	bar.sync 	0;
	setp.lt.u32 	%p7, %r46, 2;
	@%p7 bra 	$L__BB0_11;
	mov.u32 	%r45, %r46;
$L__BB0_8:
	shr.u32 	%r14, %r45, 1;
	setp.ge.u32 	%p8, %r1, %r14;
	@%p8 bra 	$L__BB0_10;
	ld.shared.f32 	%f21, [%r12];
	shl.b32 	%r34, %r14, 2;
	add.s32 	%r35, %r12, %r34;
	ld.shared.f32 	%f22, [%r35];
	max.f32 	%f23, %f21, %f22;
	st.shared.f32 	[%r12], %f23;
$L__BB0_10:
	bar.sync 	0;
	setp.gt.u32 	%p9, %r45, 3;
	mov.u32 	%r45, %r14;
	@%p9 bra 	$L__BB0_8;
$L__BB0_11:
	setp.ge.s32 	%p10, %r1, %r17;
	@%p10 bra 	$L__BB0_14;
	ld.shared.f32 	%f8, [shared];
	cvt.u64.u32 	%rd24, %r1;
	mul.wide.u32 	%rd25, %r1, 4;
	add.s64 	%rd8, %rd3, %rd25;
	add.s64 	%rd26, %rd2, %rd24;
	cvta.to.global.u64 	%rd27, %rd10;
	shl.b64 	%rd28, %rd26, 2;
	add.s64 	%rd9, %rd27, %rd28;
$L__BB0_13:
	ld.global.f32 	%f27, [%rd8];
	sub.f32 	%f28, %f27, %f8;
	fma.rn.f32 	%f29, %f28, 0f3BBB989D, 0f3F000000;
	cvt.sat.f32.f32 	%f30, %f29;
	mov.f32 	%f31, 0f4B400001;
	mov.f32 	%f32, 0f437C0000;
	fma.rm.f32 	%f33, %f30, %f32, %f31;
	add.f32 	%f34, %f33, 0fCB40007F;
	neg.f32 	%f35, %f34;
	fma.rn.f32 	%f36, %f28, 0f3FB8AA3B, %f35;
	fma.rn.f32 	%f37, %f28, 0f32A57060, %f36;
	mov.b32 	%r39, %f33;
	shl.b32 	%r40, %r39, 23;
	mov.b32 	%f38, %r40;
	ex2.approx.ftz.f32 	%f39, %f37;
	mul.f32 	%f40, %f39, %f38;
	st.global.f32 	[%rd9], %f40;
	bra.uni 	$L__BB0_13;
$L__BB0_14:
	setp.lt.u32 	%p11, %r46, 2;
	bar.sync 	0;
	mov.b32 	%r36, 0;
	st.shared.u32 	[%r12], %r36;
	bar.sync 	0;
	@%p11 bra 	$L__BB0_18;
$L__BB0_15:
	shr.u32 	%r16, %r46, 1;
	setp.ge.u32 	%p12, %r1, %r16;
	@%p12 bra 	$L__BB0_17;
	shl.b32 	%r37, %r16, 2;
	add.s32 	%r38, %r12, %r37;
	ld.shared.f32 	%f24, [%r38];
	ld.shared.f32 	%f25, [%r12];
	add.f32 	%f26, %f24, %f25;
	st.shared.f32 	[%r12], %f26;
$L__BB0_17:
	bar.sync 	0;
	setp.gt.u32 	%p13, %r46, 3;
	mov.u32 	%r46, %r16;
	@%p13 bra 	$L__BB0_15;
$L__BB0_18:
	ret;

}


// ===== COMPILED SASS (sm_100) =====

	.target	sm_100

	.elftype	@"ET_EXEC"


//--------------------- .note.nv.tkinfo           --------------------------
	.section	.note.nv.tkinfo,"",@"SHT_NOTE"
	.sectionflags	@"SHF_NOTE_NV_TKINFO"
	.tkinfo
        /*0018*/ 	.word	0x00000002
        /*0030*/ 	.string	""
        /*0030*/ 	.string	"ptxas"
        /*0030*/ 	.string	"Cuda compilation tools, release 13.0, V13.0.88"
        /*0030*/ 	.string	"Build cuda_13.0.r13.0/compiler.36424714_0"
        /*0030*/ 	.string	"-arch sm_100 -m 64 "



//--------------------- .note.nv.cuinfo           --------------------------
	.section	.note.nv.cuinfo,"",@"SHT_NOTE"
	.sectionflags	@"SHF_NOTE_NV_CUINFO"
        /*0018*/ 	.short	0x0002
        /*001a*/ 	.short	0x0064
        /*001c*/ 	.short	0x0082
	.zero		2


//--------------------- .nv.info                  --------------------------
	.section	.nv.info,"",@"SHT_CUDA_INFO"
	.align	4


	//----- nvinfo : EIATTR_REGCOUNT
	.align		4
        /*0000*/ 	.byte	0x04, 0x2f
        /*0002*/ 	.short	(.L_1 - .L_0)
	.align		4
.L_0:
        /*0004*/ 	.word	index@(_Z22softmax_forward_kernelPfS_iii)
        /*0008*/ 	.word	0x00000014


	//----- nvinfo : EIATTR_FRAME_SIZE
	.align		4
.L_1:
        /*000c*/ 	.byte	0x04, 0x11
        /*000e*/ 	.short	(.L_3 - .L_2)
	.align		4
.L_2:
        /*0010*/ 	.word	index@(_Z22softmax_forward_kernelPfS_iii)
        /*0014*/ 	.word	0x00000000


	//----- nvinfo : EIATTR_MIN_STACK_SIZE
	.align		4
.L_3:
        /*0018*/ 	.byte	0x04, 0x12
        /*001a*/ 	.short	(.L_5 - .L_4)
	.align		4
.L_4:
        /*001c*/ 	.word	index@(_Z22softmax_forward_kernelPfS_iii)
        /*0020*/ 	.word	0x00000000
.L_5:


//--------------------- .nv.compat                --------------------------
	.section	.nv.compat,"",@"SHT_CUDA_COMPAT_INFO"
	.align	4
        /*0000*/ 	.byte	0x02, 0x09, 0x00, 0x00, 0x02, 0x02, 0x01, 0x00, 0x02, 0x05, 0x05, 0x00, 0x03, 0x07, 0x01, 0x01
        /*0010*/ 	.byte	0x02, 0x03, 0x00, 0x00, 0x02, 0x06, 0x01, 0x00, 0x04, 0x0b, 0x08, 0x00, 0x09, 0x00, 0x00, 0x00
        /*0020*/ 	.byte	0x00, 0x00, 0x00, 0x00


//--------------------- .nv.info._Z22softmax_forward_kernelPfS_iii --------------------------
	.section	.nv.info._Z22softmax_forward_kernelPfS_iii,"",@"SHT_CUDA_INFO"
	.sectionflags	@""
	.align	4


	//----- nvinfo : EIATTR_CUDA_API_VERSION
	.align		4
        /*0000*/ 	.byte	0x04, 0x37
        /*0002*/ 	.short	(.L_7 - .L_6)
.L_6:
        /*0004*/ 	.word	0x00000082


	//----- nvinfo : EIATTR_KPARAM_INFO
	.align		4
.L_7:
        /*0008*/ 	.byte	0x04, 0x17
        /*000a*/ 	.short	(.L_9 - .L_8)
.L_8:
        /*000c*/ 	.word	0x00000000
        /*0010*/ 	.short	0x0004
        /*0012*/ 	.short	0x0018
        /*0014*/ 	.byte	0x00, 0xf0, 0x11, 0x00


	//----- nvinfo : EIATTR_KPARAM_INFO
	.align		4
.L_9:
        /*0018*/ 	.byte	0x04, 0x17
        /*001a*/ 	.short	(.L_11 - .L_10)
.L_10:
        /*001c*/ 	.word	0x00000000
        /*0020*/ 	.short	0x0003
        /*0022*/ 	.short	0x0014
        /*0024*/ 	.byte	0x00, 0xf0, 0x11, 0x00


	//----- nvinfo : EIATTR_KPARAM_INFO
	.align		4
.L_11:
        /*0028*/ 	.byte	0x04, 0x17
        /*002a*/ 	.short	(.L_13 - .L_12)
.L_12:
        /*002c*/ 	.word	0x00000000
        /*0030*/ 	.short	0x0002
        /*0032*/ 	.short	0x0010
        /*0034*/ 	.byte	0x00, 0xf0, 0x11, 0x00


	//----- nvinfo : EIATTR_KPARAM_INFO
	.align		4
.L_13:
        /*0038*/ 	.byte	0x04, 0x17
        /*003a*/ 	.short	(.L_15 - .L_14)
.L_14:
        /*003c*/ 	.word	0x00000000
        /*0040*/ 	.short	0x0001
        /*0042*/ 	.short	0x0008
        /*0044*/ 	.byte	0x00, 0xf5, 0x21, 0x00


	//----- nvinfo : EIATTR_KPARAM_INFO
	.align		4
.L_15:
        /*0048*/ 	.byte	0x04, 0x17
        /*004a*/ 	.short	(.L_17 - .L_16)
.L_16:
        /*004c*/ 	.word	0x00000000
        /*0050*/ 	.short	0x0000
        /*0052*/ 	.short	0x0000
        /*0054*/ 	.byte	0x00, 0xf5, 0x21, 0x00


	//----- nvinfo : EIATTR_SPARSE_MMA_MASK
	.align		4
.L_17:
        /*0058*/ 	.byte	0x03, 0x50
        /*005a*/ 	.short	0x0000


	//----- nvinfo : EIATTR_MAXREG_COUNT
	.align		4
        /*005c*/ 	.byte	0x03, 0x1b
        /*005e*/ 	.short	0x00ff


	//----- nvinfo : EIATTR_NUM_BARRIERS
	.align		4
        /*0060*/ 	.byte	0x02, 0x4c
        /*0062*/ 	.byte	0x01
	.zero		1


	//----- nvinfo : EIATTR_MERCURY_ISA_VERSION
	.align		4
        /*0064*/ 	.byte	0x03, 0x5f
        /*0066*/ 	.short	0x0101


	//----- nvinfo : EIATTR_VRC_CTA_INIT_COUNT
	.align		4
        /*0068*/ 	.byte	0x02, 0x4a
	.zero		1
	.zero		1


	//----- nvinfo : EIATTR_EXIT_INSTR_OFFSETS
	.align		4
        /*006c*/ 	.byte	0x04, 0x1c
        /*006e*/ 	.short	(.L_19 - .L_18)


	//   ....[0]....
.L_18:
        /*0070*/ 	.word	0x00000890


	//   ....[1]....
        /*0074*/ 	.word	0x00000950


	//----- nvinfo : EIATTR_CRS_STACK_SIZE
	.align		4
.L_19:
        /*0078*/ 	.byte	0x04, 0x1e
        /*007a*/ 	.short	(.L_21 - .L_20)
.L_20:
        /*007c*/ 	.word	0x00000000


	//----- nvinfo : EIATTR_CBANK_PARAM_SIZE
	.align		4
.L_21:
        /*0080*/ 	.byte	0x03, 0x19
        /*0082*/ 	.short	0x001c


	//----- nvinfo : EIATTR_PARAM_CBANK
	.align		4
        /*0084*/ 	.byte	0x04, 0x0a
        /*0086*/ 	.short	(.L_23 - .L_22)
	.align		4
.L_22:
        /*0088*/ 	.word	index@(.nv.constant0._Z22softmax_forward_kernelPfS_iii)
        /*008c*/ 	.short	0x0380
        /*008e*/ 	.short	0x001c


	//----- nvinfo : EIATTR_SW_WAR
	.align		4
.L_23:
        /*0090*/ 	.byte	0x04, 0x36
        /*0092*/ 	.short	(.L_25 - .L_24)
.L_24:
        /*0094*/ 	.word	0x00000008
.L_25:


//--------------------- .nv.callgraph             --------------------------
	.section	.nv.callgraph,"",@"SHT_CUDA_CALLGRAPH"
	.align	4
	.sectionentsize	8
	.align		4
        /*0000*/ 	.word	0x00000000
	.align		4
        /*0004*/ 	.word	0xffffffff
	.align		4
        /*0008*/ 	.word	0x00000000
	.align		4
        /*000c*/ 	.word	0xfffffffe
	.align		4
        /*0010*/ 	.word	0x00000000
	.align		4
        /*0014*/ 	.word	0xfffffffd
	.align		4
        /*0018*/ 	.word	0x00000000
	.align		4
        /*001c*/ 	.word	0xfffffffc


//--------------------- .text._Z22softmax_forward_kernelPfS_iii --------------------------
	.section	.text._Z22softmax_forward_kernelPfS_iii,"ax",@progbits
	.align	128
        .global         _Z22softmax_forward_kernelPfS_iii
        .type           _Z22softmax_forward_kernelPfS_iii,@function
        .size           _Z22softmax_forward_kernelPfS_iii,(.L_x_12 - _Z22softmax_forward_kernelPfS_iii)
        .other          _Z22softmax_forward_kernelPfS_iii,@"STO_CUDA_ENTRY STV_DEFAULT"
_Z22softmax_forward_kernelPfS_iii:
.text._Z22softmax_forward_kernelPfS_iii:
[----:B------:R-:W-:Y:S01]  /*0000*/  LDC R1, c[0x0][0x37c] ;  /* 0x0000df00ff017b82 */ /* 0x000fe20000000800 */
[----:B------:R-:W0:Y:S07]  /*0010*/  S2R R5, SR_TID.X ;  /* 0x0000000000057919 */ /* 0x000e2e0000002100 */
[----:B------:R-:W0:Y:S01]  /*0020*/  LDC R4, c[0x0][0x398] ;  /* 0x0000e600ff047b82 */ /* 0x000e220000000800 */
[----:B------:R-:W1:Y:S01]  /*0030*/  LDCU UR5, c[0x0][0x360] ;  /* 0x00006c00ff0577ac */ /* 0x000e620008000800 */
[----:B------:R-:W-:Y:S01]  /*0040*/  BSSY.RECONVERGENT B0, `(.L_x_0) ;  /* 0x0000050000007945 */ /* 0x000fe20003800200 */
[----:B------:R-:W-:Y:S01]  /*0050*/  IMAD.MOV.U32 R7, RZ, RZ, -0x48d83a54 ;  /* 0xb727c5acff077424 */ /* 0x000fe200078e00ff */
[----:B------:R-:W2:Y:S04]  /*0060*/  LDCU.64 UR6, c[0x0][0x358] ;  /* 0x00006b00ff0677ac */ /* 0x000ea80008000a00 */
[----:B------:R-:W3:Y:S08]  /*0070*/  S2UR UR4, SR_CTAID.X ;  /* 0x00000000000479c3 */ /* 0x000ef00000002500 */
[----:B------:R-:W4:Y:S01]  /*0080*/  LDC.64 R2, c[0x0][0x388] ;  /* 0x0000e200ff027b82 */ /* 0x000f220000000a00 */
[----:B-1----:R-:W-:Y:S01]  /*0090*/  IMAD.U32 R8, RZ, RZ, UR5 ;  /* 0x00000005ff087e24 */ /* 0x002fe2000f8e00ff */
[----:B0-----:R-:W-:Y:S01]  /*00a0*/  ISETP.GE.AND P0, PT, R5, R4, PT ;  /* 0x000000040500720c */ /* 0x001fe20003f06270 */
[----:B---3--:R-:W-:-:S05]  /*00b0*/  IMAD R6, R4, UR4, RZ ;  /* 0x0000000404067c24 */ /* 0x008fca000f8e02ff */
[----:B------:R-:W-:Y:S01]  /*00c0*/  SHF.R.S32.HI R0, RZ, 0x1f, R6 ;  /* 0x0000001fff007819 */ /* 0x000fe20000011406 */
[----:B----4-:R-:W-:-:S06]  /*00d0*/  IMAD.WIDE R2, R6, 0x4, R2 ;  /* 0x0000000406027825 */ /* 0x010fcc00078e0202 */
[----:B--2---:R-:W-:Y:S05]  /*00e0*/  @P0 BRA `(.L_x_1) ;  /* 0x0000000400140947 */ /* 0x004fea0003800000 */
[----:B------:R-:W0:Y:S01]  /*00f0*/  I2F.U32.RP R13, R8 ;  /* 0x00000008000d7306 */ /* 0x000e220000209000 */
[C---:B------:R-:W-:Y:S01]  /*0100*/  IMAD.IADD R7, R8.reuse, 0x1, R5 ;  /* 0x0000000108077824 */ /* 0x040fe200078e0205 */
[----:B------:R-:W-:Y:S01]  /*0110*/  IADD3 R15, PT, PT, RZ, -R8, RZ ;  /* 0x80000008ff0f7210 */ /* 0x000fe20007ffe0ff */
[----:B------:R-:W-:Y:S01]  /*0120*/  BSSY.RECONVERGENT B1, `(.L_x_2) ;  /* 0x0000030000017945 */ /* 0x000fe20003800200 */
[----:B------:R-:W-:Y:S02]  /*0130*/  ISETP.NE.U32.AND P2, PT, R8, RZ, PT ;  /* 0x000000ff0800720c */ /* 0x000fe40003f45070 */
[CC--:B------:R-:W-:Y:S02]  /*0140*/  ISETP.GE.U32.AND P0, PT, R7.reuse, R4.reuse, PT ;  /* 0x000000040700720c */ /* 0x0c0fe40003f06070 */
[----:B------:R-:W-:Y:S02]  /*0150*/  VIMNMX.U32 R12, PT, PT, R7, R4, !PT ;  /* 0x00000004070c7248 */ /* 0x000fe40007fe0000 */
[----:B------:R-:W-:-:S04]  /*0160*/  SEL R9, RZ, 0x1, P0 ;  /* 0x00000001ff097807 */ /* 0x000fc80000000000 */
[----:B------:R-:W-:Y:S01]  /*0170*/  IADD3 R7, PT, PT, R12, -R7, -R9 ;  /* 0x800000070c077210 */ /* 0x000fe20007ffe809 */
[----:B0-----:R-:W0:Y:S02]  /*0180*/  MUFU.RCP R13, R13 ;  /* 0x0000000d000d7308 */ /* 0x001e240000001000 */
[----:B0-----:R-:W-:-:S06]  /*0190*/  VIADD R10, R13, 0xffffffe ;  /* 0x0ffffffe0d0a7836 */ /* 0x001fcc0000000000 */
[----:B------:R0:W1:Y:S02]  /*01a0*/  F2I.FTZ.U32.TRUNC.NTZ R11, R10 ;  /* 0x0000000a000b7305 */ /* 0x000064000021f000 */
[----:B0-----:R-:W-:Y:S02]  /*01b0*/  IMAD.MOV.U32 R10, RZ, RZ, RZ ;  /* 0x000000ffff0a7224 */ /* 0x001fe400078e00ff */
[----:B-1----:R-:W-:-:S04]  /*01c0*/  IMAD R15, R15, R11, RZ ;  /* 0x0000000b0f0f7224 */ /* 0x002fc800078e02ff */
[----:B------:R-:W-:-:S06]  /*01d0*/  IMAD.HI.U32 R14, R11, R15, R10 ;  /* 0x0000000f0b0e7227 */ /* 0x000fcc00078e000a */
[----:B------:R-:W-:-:S05]  /*01e0*/  IMAD.HI.U32 R14, R14, R7, RZ ;  /* 0x000000070e0e7227 */ /* 0x000fca00078e00ff */
[----:B------:R-:W-:-:S05]  /*01f0*/  IADD3 R10, PT, PT, -R14, RZ, RZ ;  /* 0x000000ff0e0a7210 */ /* 0x000fca0007ffe1ff */
[----:B------:R-:W-:-:S05]  /*0200*/  IMAD R7, R8, R10, R7 ;  /* 0x0000000a08077224 */ /* 0x000fca00078e0207 */
[----:B------:R-:W-:-:S13]  /*0210*/  ISETP.GE.U32.AND P0, PT, R7, R8, PT ;  /* 0x000000080700720c */ /* 0x000fda0003f06070 */
[----:B------:R-:W-:Y:S02]  /*0220*/  @P0 IMAD.IADD R7, R7, 0x1, -R8 ;  /* 0x0000000107070824 */ /* 0x000fe400078e0a08 */
[----:B------:R-:W-:-:S03]  /*0230*/  @P0 VIADD R14, R14, 0x1 ;  /* 0x000000010e0e0836 */ /* 0x000fc60000000000 */
[----:B------:R-:W-:-:S13]  /*0240*/  ISETP.GE.U32.AND P1, PT, R7, R8, PT ;  /* 0x000000080700720c */ /* 0x000fda0003f26070 */
[----:B------:R-:W-:Y:S02]  /*0250*/  @P1 IADD3 R14, PT, PT, R14, 0x1, RZ ;  /* 0x000000010e0e1810 */ /* 0x000fe40007ffe0ff */
[----:B------:R-:W-:-:S05]  /*0260*/  @!P2 LOP3.LUT R14, RZ, R8, RZ, 0x33, !PT ;  /* 0x00000008ff0ea212 */ /* 0x000fca00078e33ff */
[----:B------:R-:W-:Y:S01]  /*0270*/  IMAD.IADD R14, R9, 0x1, R14 ;  /* 0x00000001090e7824 */ /* 0x000fe200078e020e */
[----:B------:R-:W-:-:S04]  /*0280*/  MOV R9, R5 ;  /* 0x0000000500097202 */ /* 0x000fc80000000f00 */
[C---:B------:R-:W-:Y:S02]  /*0290*/  LOP3.LUT R7, R14.reuse, 0x3, RZ, 0xc0, !PT ;  /* 0x000000030e077812 */ /* 0x040fe400078ec0ff */
[----:B------:R-:W-:Y:S02]  /*02a0*/  ISETP.GE.U32.AND P0, PT, R14, 0x3, PT ;  /* 0x000000030e00780c */ /* 0x000fe40003f06070 */
[----:B------:R-:W-:Y:S01]  /*02b0*/  ISETP.NE.AND P1, PT, R7, 0x3, PT ;  /* 0x000000030700780c */ /* 0x000fe20003f25270 */
[----:B------:R-:W-:-:S12]  /*02c0*/  IMAD.MOV.U32 R7, RZ, RZ, -0x48d83a54 ;  /* 0xb727c5acff077424 */ /* 0x000fd800078e00ff */
[----:B------:R-:W-:Y:S05]  /*02d0*/  @!P1 BRA `(.L_x_3) ;  /* 0x0000000000509947 */ /* 0x000fea0003800000 */
[----:B------:R-:W0:Y:S01]  /*02e0*/  LDCU.64 UR4, c[0x0][0x388] ;  /* 0x00007100ff0477ac */ /* 0x000e220008000a00 */
[C---:B------:R-:W-:Y:S01]  /*02f0*/  SHF.L.U64.HI R11, R6.reuse, 0x2, R0 ;  /* 0x00000002060b7819 */ /* 0x040fe20000010200 */
[----:B------:R-:W-:Y:S02]  /*0300*/  IMAD.SHL.U32 R10, R6, 0x4, RZ ;  /* 0x00000004060a7824 */ /* 0x000fe400078e00ff */
[----:B------:R-:W-:Y:S02]  /*0310*/  VIADD R7, R14, 0x1 ;  /* 0x000000010e077836 */ /* 0x000fe40000000000 */
[----:B------:R-:W-:-:S04]  /*0320*/  IMAD.WIDE.U32 R10, R5, 0x4, R10 ;  /* 0x00000004050a7825 */ /* 0x000fc800078e000a */
[----:B------:R-:W-:Y:S01]  /*0330*/  IMAD.MOV.U32 R9, RZ, RZ, R5 ;  /* 0x000000ffff097224 */ /* 0x000fe200078e0005 */
[----:B0-----:R-:W-:Y:S02]  /*0340*/  IADD3 R12, P1, PT, R10, UR4, RZ ;  /* 0x000000040a0c7c10 */ /* 0x001fe4000ff3e0ff */
[----:B------:R-:W-:Y:S01]  /*0350*/  LOP3.LUT R10, R7, 0x3, RZ, 0xc0, !PT ;  /* 0x00000003070a7812 */ /* 0x000fe200078ec0ff */
[----:B------:R-:W-:Y:S01]  /*0360*/  HFMA2 R7, -RZ, RZ, -0.447021484375, -5.671875 ;  /* 0xb727c5acff077431 */ /* 0x000fe200000001ff */
[----:B------:R-:W-:-:S03]  /*0370*/  IADD3.X R11, PT, PT, R11, UR5, RZ, P1, !PT ;  /* 0x000000050b0b7c10 */ /* 0x000fc60008ffe4ff */
[----:B------:R-:W-:-:S07]  /*0380*/  IMAD.MOV R14, RZ, RZ, -R10 ;  /* 0x000000ffff0e7224 */ /* 0x000fce00078e0a0a */
.L_x_4:
[----:B------:R-:W-:-:S05]  /*0390*/  MOV R13, R11 ;  /* 0x0000000b000d7202 */ /* 0x000fca0000000f00 */
[----:B------:R0:W2:Y:S01]  /*03a0*/  LDG.E R16, desc[UR6][R12.64] ;  /* 0x000000060c107981 */ /* 0x0000a2000c1e1900 */
[----:B------:R-:W-:Y:S01]  /*03b0*/  VIADD R14, R14, 0x1 ;  /* 0x000000010e0e7836 */ /* 0x000fe20000000000 */
[C---:B------:R-:W-:Y:S01]  /*03c0*/  IADD3 R9, PT, PT, R8.reuse, R9, RZ ;  /* 0x0000000908097210 */ /* 0x040fe20007ffe0ff */
[----:B------:R-:W-:-:S03]  /*03d0*/  IMAD.WIDE.U32 R10, R8, 0x4, R12 ;  /* 0x00000004080a7825 */ /* 0x000fc600078e000c */
[----:B------:R-:W-:Y:S01]  /*03e0*/  ISETP.NE.AND P1, PT, R14, RZ, PT ;  /* 0x000000ff0e00720c */ /* 0x000fe20003f25270 */
[----:B0-----:R-:W-:Y:S01]  /*03f0*/  IMAD.MOV.U32 R12, RZ, RZ, R10 ;  /* 0x000000ffff0c7224 */ /* 0x001fe200078e000a */
[----:B--2---:R-:W-:-:S11]  /*0400*/  FMNMX R7, R16, R7, !PT ;  /* 0x0000000710077209 */ /* 0x004fd60007800000 */
[----:B------:R-:W-:Y:S05]  /*0410*/  @P1 BRA `(.L_x_4) ;  /* 0xfffffffc00dc1947 */ /* 0x000fea000383ffff */
.L_x_3:
[----:B------:R-:W-:Y:S05]  /*0420*/  BSYNC.RECONVERGENT B1 ;  /* 0x0000000000017941 */ /* 0x000fea0003800200 */
.L_x_2:
[----:B------:R-:W-:Y:S05]  /*0430*/  @!P0 BRA `(.L_x_1) ;  /* 0x0000000000408947 */ /* 0x000fea0003800000 */
.L_x_5:
[----:B------:R-:W-:Y:S02]  /*0440*/  IMAD.IADD R13, R8, 0x1, R9 ;  /* 0x00000001080d7824 */ /* 0x000fe400078e0209 */
[----:B------:R-:W-:-:S04]  /*0450*/  IMAD.WIDE.U32 R10, R9, 0x4, R2 ;  /* 0x00000004090a7825 */ /* 0x000fc800078e0002 */
[C---:B------:R-:W-:Y:S02]  /*0460*/  IMAD.IADD R15, R8.reuse, 0x1, R13 ;  /* 0x00000001080f7824 */ /* 0x040fe400078e020d */
[--C-:B------:R-:W-:Y:S01]  /*0470*/  IMAD.WIDE.U32 R12, R13, 0x4, R2.reuse ;  /* 0x000000040d0c7825 */ /* 0x100fe200078e0002 */
[----:B------:R-:W2:Y:S02]  /*0480*/  LDG.E R10, desc[UR6][R10.64] ;  /* 0x000000060a0a7981 */ /* 0x000ea4000c1e1900 */
[----:B------:R-:W-:Y:S01]  /*0490*/  IADD3 R9, PT, PT, R8, R15, RZ ;  /* 0x0000000f08097210 */ /* 0x000fe20007ffe0ff */
[--C-:B------:R-:W-:Y:S02]  /*04a0*/  IMAD.WIDE.U32 R14, R15, 0x4, R2.reuse ;  /* 0x000000040f0e7825 */ /* 0x100fe400078e0002 */
[----:B------:R-:W2:Y:S02]  /*04b0*/  LDG.E R12, desc[UR6][R12.64] ;  /* 0x000000060c0c7981 */ /* 0x000ea4000c1e1900 */
[----:B------:R-:W-:-:S02]  /*04c0*/  IMAD.WIDE.U32 R16, R9, 0x4, R2 ;  /* 0x0000000409107825 */ /* 0x000fc400078e0002 */
[----:B------:R-:W3:Y:S04]  /*04d0*/  LDG.E R14, desc[UR6][R14.64] ;  /* 0x000000060e0e7981 */ /* 0x000ee8000c1e1900 */
[----:B------:R-:W3:Y:S01]  /*04e0*/  LDG.E R16, desc[UR6][R16.64] ;  /* 0x0000000610107981 */ /* 0x000ee2000c1e1900 */
[----:B------:R-:W-:-:S05]  /*04f0*/  IMAD.IADD R9, R8, 0x1, R9 ;  /* 0x0000000108097824 */ /* 0x000fca00078e0209 */
[----:B------:R-:W-:Y:S02]  /*0500*/  ISETP.GE.AND P0, PT, R9, R4, PT ;  /* 0x000000040900720c */ /* 0x000fe40003f06270 */
[----:B--2---:R-:W-:-:S04]  /*0510*/  FMNMX3 R7, R7, R10, R12, !PT ;  /* 0x0000000a07077276 */ /* 0x004fc8000780000c */
[----:B---3--:R-:W-:-:S07]  /*0520*/  FMNMX3 R7, R7, R14, R16, !PT ;  /* 0x0000000e07077276 */ /* 0x008fce0007800010 */
[----:B------:R-:W-:Y:S05]  /*0530*/  @!P0 BRA `(.L_x_5) ;  /* 0xfffffffc00c08947 */ /* 0x000fea000383ffff */
.L_x_1:
[----:B------:R-:W-:Y:S05]  /*0540*/  BSYNC.RECONVERGENT B0 ;  /* 0x0000000000007941 */ /* 0x000fea0003800200 */
.L_x_0:
[----:B------:R-:W0:Y:S01]  /*0550*/  S2UR UR5, SR_CgaCtaId ;  /* 0x00000000000579c3 */ /* 0x000e220000008800 */
[----:B------:R-:W-:Y:S01]  /*0560*/  UMOV UR4, 0x400 ;  /* 0x0000040000047882 */ /* 0x000fe20000000000 */
[----:B------:R-:W-:Y:S01]  /*0570*/  ISETP.GE.U32.AND P0, PT, R8, 0x2, PT ;  /* 0x000000020800780c */ /* 0x000fe20003f06070 */
[----:B0-----:R-:W-:-:S06]  /*0580*/  ULEA UR4, UR5, UR4, 0x18 ;  /* 0x0000000405047291 */ /* 0x001fcc000f8ec0ff */
[----:B------:R-:W-:-:S05]  /*0590*/  LEA R4, R5, UR4, 0x2 ;  /* 0x0000000405047c11 */ /* 0x000fca000f8e10ff */
[----:B------:R0:W-:Y:S01]  /*05a0*/  STS [R4], R7 ;  /* 0x0000000704007388 */ /* 0x0001e20000000800 */
[----:B------:R-:W-:Y:S06]  /*05b0*/  BAR.SYNC.DEFER_BLOCKING 0x0 ;  /* 0x0000000000007b1d */ /* 0x000fec0000010000 */
[----:B------:R-:W-:Y:S05]  /*05c0*/  @!P0 BRA `(.L_x_6) ;  /* 0x0000000000308947 */ /* 0x000fea0003800000 */
[----:B0-----:R-:W-:-:S07]  /*05d0*/  IMAD.MOV.U32 R7, RZ, RZ, R8 ;  /* 0x000000ffff077224 */ /* 0x001fce00078e0008 */
.L_x_7:
[----:B------:R-:W-:-:S04]  /*05e0*/  SHF.R.U32.HI R11, RZ, 0x1, R7 ;  /* 0x00000001ff0b7819 */ /* 0x000fc80000011607 */
[----:B------:R-:W-:-:S13]  /*05f0*/  ISETP.GE.U32.AND P0, PT, R5, R11, PT ;  /* 0x0000000b0500720c */ /* 0x000fda0003f06070 */
[----:B------:R-:W-:Y:S01]  /*0600*/  @!P0 LEA R10, R11, R4, 0x2 ;  /* 0x000000040b0a8211 */ /* 0x000fe200078e10ff */
[----:B------:R-:W-:Y:S05]  /*0610*/  @!P0 LDS R9, [R4] ;  /* 0x0000000004098984 */ /* 0x000fea0000000800 */
[----:B------:R-:W0:Y:S02]  /*0620*/  @!P0 LDS R10, [R10] ;  /* 0x000000000a0a8984 */ /* 0x000e240000000800 */
[----:B0-----:R-:W-:-:S05]  /*0630*/  @!P0 FMNMX R9, R9, R10, !PT ;  /* 0x0000000a09098209 */ /* 0x001fca0007800000 */
[----:B------:R1:W-:Y:S01]  /*0640*/  @!P0 STS [R4], R9 ;  /* 0x0000000904008388 */ /* 0x0003e20000000800 */
[----:B------:R-:W-:Y:S01]  /*0650*/  BAR.SYNC.DEFER_BLOCKING 0x0 ;  /* 0x0000000000007b1d */ /* 0x000fe20000010000 */
[----:B------:R-:W-:Y:S01]  /*0660*/  ISETP.GT.U32.AND P0, PT, R7, 0x3, PT ;  /* 0x000000030700780c */ /* 0x000fe20003f04070 */
[----:B------:R-:W-:-:S12]  /*0670*/  IMAD.MOV.U32 R7, RZ, RZ, R11 ;  /* 0x000000ffff077224 */ /* 0x000fd800078e000b */
[----:B-1----:R-:W-:Y:S05]  /*0680*/  @P0 BRA `(.L_x_7) ;  /* 0xfffffffc00d40947 */ /* 0x002fea000383ffff */
.L_x_6:
[----:B------:R-:W1:Y:S02]  /*0690*/  LDCU UR4, c[0x0][0x398] ;  /* 0x00007300ff0477ac */ /* 0x000e640008000800 */
[----:B-1----:R-:W-:-:S13]  /*06a0*/  ISETP.GE.AND P0, PT, R5, UR4, PT ;  /* 0x0000000405007c0c */ /* 0x002fda000bf06270 */
[----:B------:R-:W-:Y:S05]  /*06b0*/  @P0 BRA `(.L_x_8) ;  /* 0x0000000000600947 */ /* 0x000fea0003800000 */
[----:B------:R-:W1:Y:S01]  /*06c0*/  S2UR UR5, SR_CgaCtaId ;  /* 0x00000000000579c3 */ /* 0x000e620000008800 */
[----:B------:R-:W-:Y:S01]  /*06d0*/  UMOV UR4, 0x400 ;  /* 0x0000040000047882 */ /* 0x000fe20000000000 */
[----:B------:R-:W-:Y:S01]  /*06e0*/  IADD3 R6, P0, PT, R6, R5, RZ ;  /* 0x0000000506067210 */ /* 0x000fe20007f1e0ff */
[----:B------:R-:W-:-:S04]  /*06f0*/  IMAD.WIDE.U32 R2, R5, 0x4, R2 ;  /* 0x0000000405027825 */ /* 0x000fc800078e0002 */
[----:B------:R-:W-:Y:S01]  /*0700*/  IMAD.X R9, RZ, RZ, R0, P0 ;  /* 0x000000ffff097224 */ /* 0x000fe200000e0600 */
[----:B-1----:R-:W-:-:S09]  /*0710*/  ULEA UR4, UR5, UR4, 0x18 ;  /* 0x0000000405047291 */ /* 0x002fd2000f8ec0ff */
[----:B0-----:R-:W0:Y:S02]  /*0720*/  LDS R7, [UR4] ;  /* 0x00000004ff077984 */ /* 0x001e240008000800 */
[----:B------:R-:W1:Y:S02]  /*0730*/  LDCU.64 UR4, c[0x0][0x380] ;  /* 0x00007000ff0477ac */ /* 0x000e640008000a00 */
[----:B-1----:R-:W-:-:S04]  /*0740*/  LEA R4, P1, R6, UR4, 0x2 ;  /* 0x0000000406047c11 */ /* 0x002fc8000f8210ff */
[----:B------:R-:W-:-:S09]  /*0750*/  LEA.HI.X R5, R6, UR5, R9, 0x2, P1 ;  /* 0x0000000506057c11 */ /* 0x000fd200088f1409 */
.L_x_9:
[----:B------:R-:W0:Y:S01]  /*0760*/  LDG.E R0, desc[UR6][R2.64] ;  /* 0x0000000602007981 */ /* 0x000e22000c1e1900 */
[----:B------:R-:W-:Y:S01]  /*0770*/  MOV R9, 0x3bbb989d ;  /* 0x3bbb989d00097802 */ /* 0x000fe20000000f00 */
[----:B-1----:R-:W-:Y:S02]  /*0780*/  IMAD.MOV.U32 R11, RZ, RZ, 0x437c0000 ;  /* 0x437c0000ff0b7424 */ /* 0x002fe400078e00ff */
[----:B0-----:R-:W-:-:S04]  /*0790*/  FADD R0, -R7, R0 ;  /* 0x0000000007007221 */ /* 0x001fc80000000100 */
[----:B------:R-:W-:-:S04]  /*07a0*/  FFMA.SAT R6, R0, R9, 0.5 ;  /* 0x3f00000000067423 */ /* 0x000fc80000002009 */
[----:B------:R-:W-:-:S04]  /*07b0*/  FFMA.RM R6, R6, R11, 12582913 ;  /* 0x4b40000106067423 */ /* 0x000fc8000000400b */
[C---:B------:R-:W-:Y:S01]  /*07c0*/  FADD R9, R6.reuse, -12583039 ;  /* 0xcb40007f06097421 */ /* 0x040fe20000000000 */
[----:B------:R-:W-:-:S03]  /*07d0*/  IMAD.SHL.U32 R6, R6, 0x800000, RZ ;  /* 0x0080000006067824 */ /* 0x000fc600078e00ff */
[----:B------:R-:W-:-:S04]  /*07e0*/  FFMA R9, R0, 1.4426950216293334961, -R9 ;  /* 0x3fb8aa3b00097823 */ /* 0x000fc80000000809 */
[----:B------:R-:W-:-:S06]  /*07f0*/  FFMA R9, R0, 1.925963033500011079e-08, R9 ;  /* 0x32a5706000097823 */ /* 0x000fcc0000000009 */
[----:B------:R-:W0:Y:S02]  /*0800*/  MUFU.EX2 R9, R9 ;  /* 0x0000000900097308 */ /* 0x000e240000000800 */
[----:B0-----:R-:W-:-:S05]  /*0810*/  FMUL R11, R6, R9 ;  /* 0x00000009060b7220 */ /* 0x001fca0000400000 */
[----:B------:R1:W-:Y:S01]  /*0820*/  STG.E desc[UR6][R4.64], R11 ;  /* 0x0000000b04007986 */ /* 0x0003e2000c101906 */
[----:B------:R-:W-:Y:S05]  /*0830*/  BRA `(.L_x_9) ;  /* 0xfffffffc00c87947 */ /* 0x000fea000383ffff */
.L_x_8:
[----:B------:R-:W-:Y:S05]  /*0840*/  WARPSYNC.ALL ;  /* 0x0000000000007948 */ /* 0x000fea0003800000 */
[----:B------:R-:W-:Y:S01]  /*0850*/  BAR.SYNC.DEFER_BLOCKING 0x0 ;  /* 0x0000000000007b1d */ /* 0x000fe20000010000 */
[----:B------:R-:W-:-:S05]  /*0860*/  ISETP.GE.U32.AND P0, PT, R8, 0x2, PT ;  /* 0x000000020800780c */ /* 0x000fca0003f06070 */
[----:B------:R1:W-:Y:S02]  /*0870*/  STS [R4], RZ ;  /* 0x000000ff04007388 */ /* 0x0003e40000000800 */
[----:B------:R-:W-:Y:S06]  /*0880*/  BAR.SYNC.DEFER_BLOCKING 0x0 ;  /* 0x0000000000007b1d */ /* 0x000fec0000010000 */
[----:B-1----:R-:W-:Y:S05]  /*0890*/  @!P0 EXIT ;  /* 0x000000000000894d */ /* 0x002fea0003800000 */
.L_x_10:
[----:B------:R-:W-:-:S04]  /*08a0*/  SHF.R.U32.HI R2, RZ, 0x1, R8 ;  /* 0x00000001ff027819 */ /* 0x000fc80000011608 */
[----:B------:R-:W-:-:S13]  /*08b0*/  ISETP.GE.U32.AND P0, PT, R5, R2, PT ;  /* 0x000000020500720c */ /* 0x000fda0003f06070 */
[----:B------:R-:W-:Y:S01]  /*08c0*/  @!P0 LEA R0, R2, R4, 0x2 ;  /* 0x0000000402008211 */ /* 0x000fe200078e10ff */
[----:B------:R-:W-:Y:S05]  /*08d0*/  @!P0 LDS R3, [R4] ;  /* 0x0000000004038984 */ /* 0x000fea0000000800 */
[----:B------:R-:W1:Y:S02]  /*08e0*/  @!P0 LDS R0, [R0] ;  /* 0x0000000000008984 */ /* 0x000e640000000800 */
[----:B-1----:R-:W-:-:S05]  /*08f0*/  @!P0 FADD R3, R0, R3 ;  /* 0x0000000300038221 */ /* 0x002fca0000000000 */
[----:B------:R1:W-:Y:S01]  /*0900*/  @!P0 STS [R4], R3 ;  /* 0x0000000304008388 */ /* 0x0003e20000000800 */
[----:B------:R-:W-:Y:S01]  /*0910*/  BAR.SYNC.DEFER_BLOCKING 0x0 ;  /* 0x0000000000007b1d */ /* 0x000fe20000010000 */
[----:B------:R-:W-:Y:S01]  /*0920*/  ISETP.GT.U32.AND P0, PT, R8, 0x3, PT ;  /* 0x000000030800780c */ /* 0x000fe20003f04070 */
[----:B------:R-:W-:-:S12]  /*0930*/  IMAD.MOV.U32 R8, RZ, RZ, R2 ;  /* 0x000000ffff087224 */ /* 0x000fd800078e0002 */
[----:B-1----:R-:W-:Y:S05]  /*0940*/  @P0 BRA `(.L_x_10) ;  /* 0xfffffffc00d40947 */ /* 0x002fea000383ffff */
[----:B------:R-:W-:Y:S05]  /*0950*/  EXIT ;  /* 0x000000000000794d */ /* 0x000fea0003800000 */
.L_x_11:
[----:B------:R-:W-:-:S00]  /*0960*/  BRA `(.L_x_11) ;  /* 0xfffffffc00fc7947 */ /* 0x000fc0000383ffff */
[----:B------:R-:W-:-:S00]  /*0970*/  NOP ;  /* 0x0000000000007918 */ /* 0x000fc00000000000 */
        /* <DEDUP_REMOVED lines=8> */
.L_x_12:


//--------------------- .nv.shared._Z22softmax_forward_kernelPfS_iii --------------------------
	.section	.nv.shared._Z22softmax_forward_kernelPfS_iii,"aw",@nobits
	.sectionflags	@""
	.align	16
	.zero		1024


//--------------------- .nv.shared.reserved.0     --------------------------
	.section	.nv.shared.reserved.0,"aw",@nobits
	.weak		__nv_reservedSMEM_offset_0_alias
	.size		__nv_reservedSMEM_offset_0_alias, 0, 64
	.other		__nv_reservedSMEM_offset_0_alias,@"STO_CUDA_RESERVED_SHARED STV_DEFAULT"
__nv_reservedSMEM_offset_0_alias:
	.zero		0
	.zero		64


//--------------------- .nv.constant0._Z22softmax_forward_kernelPfS_iii --------------------------
	.section	.nv.constant0._Z22softmax_forward_kernelPfS_iii,"a",@progbits
	.sectionflags	@""
	.align	4
.nv.constant0._Z22softmax_forward_kernelPfS_iii:
	.zero		924


//--------------------- SYMBOLS --------------------------

	.type		.nv.reservedSmem.offset0,@object
	.size		.nv.reservedSmem.offset0,0x4
	.type		.nv.reservedSmem.cap,@object
	.size		.nv.reservedSmem.cap,0x4
